//
// Generated by NVIDIA NVVM Compiler
//
// Compiler Build ID: CL-36424714
// Cuda compilation tools, release 13.0, V13.0.88
// Based on NVVM 20.0.0
//

.version 9.0
.target sm_100
.address_size 64

	// .globl	_Z9factorialv
.extern .func  (.param .b32 func_retval0) vprintf
(
	.param .b64 vprintf_param_0,
	.param .b64 vprintf_param_1
)
;
.global .align 1 .b8 $str[8] = {37, 100, 33, 61, 37, 100, 10};

.visible .entry _Z9factorialv()
{
	.local .align 8 .b8 	__local_depot0[8];
	.reg .b64 	%SP;
	.reg .b64 	%SPL;
	.reg .pred 	%p<6>;
	.reg .b32 	%r<47>;
	.reg .b64 	%rd<5>;

	mov.u64 	%SPL, __local_depot0;
	cvta.local.u64 	%SP, %SPL;
	mov.u32 	%r1, %tid.x;
	setp.eq.s32 	%p1, %r1, 0;
	mov.b32 	%r46, 1;
	@%p1 bra 	$L__BB0_7;
	and.b32  	%r2, %r1, 3;
	setp.lt.u32 	%p2, %r1, 4;
	mov.b32 	%r46, 1;
	mov.b32 	%r44, 0;
	@%p2 bra 	$L__BB0_4;
	and.b32  	%r44, %r1, 1020;
	neg.s32 	%r37, %r44;
	mov.b32 	%r46, 1;
	mov.b32 	%r38, 2;
$L__BB0_3:
	add.s32 	%r28, %r38, 3;
	mul.lo.s32 	%r29, %r38, %r46;
	mad.lo.s32 	%r30, %r29, %r38, %r29;
	add.s32 	%r31, %r38, 2;
	mul.lo.s32 	%r32, %r31, %r30;
	mul.lo.s32 	%r46, %r28, %r32;
	add.s32 	%r38, %r38, 4;
	add.s32 	%r37, %r37, 4;
	setp.ne.s32 	%p3, %r37, 0;
	@%p3 bra 	$L__BB0_3;
$L__BB0_4:
	setp.eq.s32 	%p4, %r2, 0;
	@%p4 bra 	$L__BB0_7;
	neg.s32 	%r43, %r2;
$L__BB0_6:
	.pragma "nounroll";
	add.s32 	%r33, %r44, 2;
	mul.lo.s32 	%r46, %r33, %r46;
	add.s32 	%r44, %r44, 1;
	add.s32 	%r43, %r43, 1;
	setp.ne.s32 	%p5, %r43, 0;
	@%p5 bra 	$L__BB0_6;
$L__BB0_7:
	add.u64 	%rd1, %SP, 0;
	add.u64 	%rd2, %SPL, 0;
	add.s32 	%r34, %r1, 1;
	st.local.v2.u32 	[%rd2], {%r34, %r46};
	mov.u64 	%rd3, $str;
	cvta.global.u64 	%rd4, %rd3;
	{ // callseq 0, 0
	.param .b64 param0;
	st.param.b64 	[param0], %rd4;
	.param .b64 param1;
	st.param.b64 	[param1], %rd1;
	.param .b32 retval0;
	call.uni (retval0), 
	vprintf, 
	(
	param0, 
	param1
	);
	ld.param.b32 	%r35, [retval0];
	} // callseq 0
	ret;

}


// ===== COMPILED SASS (sm_100) =====

	.target	sm_100

	.elftype	@"ET_EXEC"


//--------------------- .note.nv.tkinfo           --------------------------
	.section	.note.nv.tkinfo,"",@"SHT_NOTE"
	.sectionflags	@"SHF_NOTE_NV_TKINFO"
	.tkinfo
        /*0018*/ 	.word	0x00000002
        /*0030*/ 	.string	""
        /*0030*/ 	.string	"ptxas"
        /*0030*/ 	.string	"Cuda compilation tools, release 13.0, V13.0.88"
        /*0030*/ 	.string	"Build cuda_13.0.r13.0/compiler.36424714_0"
        /*0030*/ 	.string	"-arch sm_100 -m 64 "



//--------------------- .note.nv.cuinfo           --------------------------
	.section	.note.nv.cuinfo,"",@"SHT_NOTE"
	.sectionflags	@"SHF_NOTE_NV_CUINFO"
        /*0018*/ 	.short	0x0002
        /*001a*/ 	.short	0x0064
        /*001c*/ 	.short	0x0082
	.zero		2


//--------------------- .nv.info                  --------------------------
	.section	.nv.info,"",@"SHT_CUDA_INFO"
	.align	4


	//----- nvinfo : EIATTR_REGCOUNT
	.align		4
        /*0000*/ 	.byte	0x04, 0x2f
        /*0002*/ 	.short	(.L_2 - .L_1)
	.align		4
.L_1:
        /*0004*/ 	.word	index@(_Z9factorialv)
        /*0008*/ 	.word	0x00000018


	//----- nvinfo : EIATTR_FRAME_SIZE
	.align		4
.L_2:
        /*000c*/ 	.byte	0x04, 0x11
        /*000e*/ 	.short	(.L_4 - .L_3)
	.align		4
.L_3:
        /*0010*/ 	.word	index@(_Z9factorialv)
        /*0014*/ 	.word	0x00000008


	//----- nvinfo : EIATTR_MIN_STACK_SIZE
	.align		4
.L_4:
        /*0018*/ 	.byte	0x04, 0x12
        /*001a*/ 	.short	(.L_6 - .L_5)
	.align		4
.L_5:
        /*001c*/ 	.word	index@(_Z9factorialv)
        /*0020*/ 	.word	0x00000008
.L_6:


//--------------------- .nv.compat                --------------------------
	.section	.nv.compat,"",@"SHT_CUDA_COMPAT_INFO"
	.align	4
        /*0000*/ 	.byte	0x02, 0x09, 0x00, 0x00, 0x02, 0x02, 0x01, 0x00, 0x02, 0x05, 0x05, 0x00, 0x03, 0x07, 0x01, 0x01
        /*0010*/ 	.byte	0x02, 0x03, 0x00, 0x00, 0x02, 0x06, 0x01, 0x00, 0x04, 0x0b, 0x08, 0x00, 0x09, 0x00, 0x00, 0x00
        /*0020*/ 	.byte	0x00, 0x00, 0x00, 0x00


//--------------------- .nv.info._Z9factorialv    --------------------------
	.section	.nv.info._Z9factorialv,"",@"SHT_CUDA_INFO"
	.sectionflags	@""
	.align	4


	//----- nvinfo : EIATTR_CUDA_API_VERSION
	.align		4
        /*0000*/ 	.byte	0x04, 0x37
        /*0002*/ 	.short	(.L_8 - .L_7)
.L_7:
        /*0004*/ 	.word	0x00000082


	//----- nvinfo : EIATTR_SPARSE_MMA_MASK
	.align		4
.L_8:
        /*0008*/ 	.byte	0x03, 0x50
        /*000a*/ 	.short	0x0000


	//----- nvinfo : EIATTR_MAXREG_COUNT
	.align		4
        /*000c*/ 	.byte	0x03, 0x1b
        /*000e*/ 	.short	0x00ff


	//----- nvinfo : EIATTR_EXTERNS
	.align		4
        /*0010*/ 	.byte	0x04, 0x0f
        /*0012*/ 	.short	(.L_10 - .L_9)


	//   ....[0]....
	.align		4
.L_9:
        /*0014*/ 	.word	index@(vprintf)


	//----- nvinfo : EIATTR_MERCURY_ISA_VERSION
	.align		4
.L_10:
        /*0018*/ 	.byte	0x03, 0x5f
        /*001a*/ 	.short	0x0101


	//----- nvinfo : EIATTR_VRC_CTA_INIT_COUNT
	.align		4
        /*001c*/ 	.byte	0x02, 0x4a
	.zero		1
	.zero		1


	//----- nvinfo : EIATTR_SYSCALL_OFFSETS
	.align		4
        /*0020*/ 	.byte	0x04, 0x46
        /*0022*/ 	.short	(.L_12 - .L_11)


	//   ....[0]....
.L_11:
        /*0024*/ 	.word	0x00000710


	//----- nvinfo : EIATTR_EXIT_INSTR_OFFSETS
	.align		4
.L_12:
        /*0028*/ 	.byte	0x04, 0x1c
        /*002a*/ 	.short	(.L_14 - .L_13)


	//   ....[0]....
.L_13:
        /*002c*/ 	.word	0x00000720


	//----- nvinfo : EIATTR_CRS_STACK_SIZE
	.align		4
.L_14:
        /*0030*/ 	.byte	0x04, 0x1e
        /*0032*/ 	.short	(.L_16 - .L_15)
.L_15:
        /*0034*/ 	.word	0x00000000


	//----- nvinfo : EIATTR_SW_WAR
	.align		4
.L_16:
        /*0038*/ 	.byte	0x04, 0x36
        /*003a*/ 	.short	(.L_18 - .L_17)
.L_17:
        /*003c*/ 	.word	0x00000008
.L_18:


//--------------------- .nv.callgraph             --------------------------
	.section	.nv.callgraph,"",@"SHT_CUDA_CALLGRAPH"
	.align	4
	.sectionentsize	8
	.align		4
        /*0000*/ 	.word	0x00000000
	.align		4
        /*0004*/ 	.word	0xffffffff
	.align		4
        /*0008*/ 	.word	index@(_Z9factorialv)
	.align		4
        /*000c*/ 	.word	index@(vprintf)
	.align		4
        /*0010*/ 	.word	0x00000000
	.align		4
        /*0014*/ 	.word	0xfffffffe
	.align		4
        /*0018*/ 	.word	0x00000000
	.align		4
        /*001c*/ 	.word	0xfffffffd
	.align		4
        /*0020*/ 	.word	0x00000000
	.align		4
        /*0024*/ 	.word	0xfffffffc


//--------------------- .nv.constant4             --------------------------
	.section	.nv.constant4,"a",@progbits
	.align	8
	.align		8
.nv.constant4:
        /*0000*/ 	.dword	vprintf
	.align		8
        /*0008*/ 	.dword	$str


//--------------------- .text._Z9factorialv       --------------------------
	.section	.text._Z9factorialv,"ax",@progbits
	.align	128
        .global         _Z9factorialv
        .type           _Z9factorialv,@function
        .size           _Z9factorialv,(.L_x_13 - _Z9factorialv)
        .other          _Z9factorialv,@"STO_CUDA_ENTRY STV_DEFAULT"
_Z9factorialv:
.text._Z9factorialv:
[----:B------:R-:W0:Y:S01]  /*0000*/  LDC R1, c[0x0][0x37c] ;  /* 0x0000df00ff017b82 */ /* 0x000e220000000800 */
[----:B------:R-:W1:Y:S01]  /*0010*/  S2R R2, SR_TID.X ;  /* 0x0000000000027919 */ /* 0x000e620000002100 */
[----:B------:R-:W2:Y:S01]  /*0020*/  LDCU UR4, c[0x0][0x2f8] ;  /* 0x00005f00ff0477ac */ /* 0x000ea20008000800 */
[----:B0-----:R-:W-:Y:S01]  /*0030*/  IADD3 R1, PT, PT, R1, -0x8, RZ ;  /* 0xfffffff801017810 */ /* 0x001fe20007ffe0ff */
[----:B------:R-:W-:Y:S01]  /*0040*/  BSSY.RECONVERGENT B1, `(.L_x_0) ;  /* 0x0000064000017945 */ /* 0x000fe20003800200 */
[----:B------:R-:W-:Y:S01]  /*0050*/  IMAD.MOV.U32 R3, RZ, RZ, 0x1 ;  /* 0x00000001ff037424 */ /* 0x000fe200078e00ff */
[----:B------:R-:W0:Y:S01]  /*0060*/  LDCU UR5, c[0x0][0x2fc] ;  /* 0x00005f80ff0577ac */ /* 0x000e220008000800 */
[----:B--2---:R-:W-:-:S04]  /*0070*/  IADD3 R6, P1, PT, R1, UR4, RZ ;  /* 0x0000000401067c10 */ /* 0x004fc8000ff3e0ff */
[----:B0-----:R-:W-:Y:S02]  /*0080*/  IADD3.X R7, PT, PT, RZ, UR5, RZ, P1, !PT ;  /* 0x00000005ff077c10 */ /* 0x001fe40008ffe4ff */
[----:B-1----:R-:W-:-:S13]  /*0090*/  ISETP.NE.AND P0, PT, R2, RZ, PT ;  /* 0x000000ff0200720c */ /* 0x002fda0003f05270 */
[----:B------:R-:W-:Y:S05]  /*00a0*/  @!P0 BRA `(.L_x_1) ;  /* 0x0000000400748947 */ /* 0x000fea0003800000 */
[C---:B------:R-:W-:Y:S01]  /*00b0*/  ISETP.GE.U32.AND P0, PT, R2.reuse, 0x4, PT ;  /* 0x000000040200780c */ /* 0x040fe20003f06070 */
[----:B------:R-:W-:Y:S01]  /*00c0*/  BSSY.RECONVERGENT B0, `(.L_x_2) ;  /* 0x0000052000007945 */ /* 0x000fe20003800200 */
[----:B------:R-:W-:Y:S01]  /*00d0*/  HFMA2 R3, -RZ, RZ, 0, 5.9604644775390625e-08 ;  /* 0x00000001ff037431 */ /* 0x000fe200000001ff */
[----:B------:R-:W-:Y:S01]  /*00e0*/  LOP3.LUT R4, R2, 0x3, RZ, 0xc0, !PT ;  /* 0x0000000302047812 */ /* 0x000fe200078ec0ff */
[----:B------:R-:W-:-:S09]  /*00f0*/  IMAD.MOV.U32 R9, RZ, RZ, RZ ;  /* 0x000000ffff097224 */ /* 0x000fd200078e00ff */
[----:B------:R-:W-:Y:S05]  /*0100*/  @!P0 BRA `(.L_x_3) ;  /* 0x0000000400348947 */ /* 0x000fea0003800000 */
[----:B------:R-:W-:Y:S01]  /*0110*/  LOP3.LUT R9, R2, 0x3fc, RZ, 0xc0, !PT ;  /* 0x000003fc02097812 */ /* 0x000fe200078ec0ff */
[----:B------:R-:W-:Y:S01]  /*0120*/  IMAD.MOV.U32 R3, RZ, RZ, 0x1 ;  /* 0x00000001ff037424 */ /* 0x000fe200078e00ff */
[----:B------:R-:W-:-:S03]  /*0130*/  MOV R0, 0x2 ;  /* 0x0000000200007802 */ /* 0x000fc60000000f00 */
[----:B------:R-:W-:-:S05]  /*0140*/  IMAD.MOV R11, RZ, RZ, -R9 ;  /* 0x000000ffff0b7224 */ /* 0x000fca00078e0a09 */
[----:B------:R-:W-:-:S13]  /*0150*/  ISETP.GE.AND P0, PT, R11, RZ, PT ;  /* 0x000000ff0b00720c */ /* 0x000fda0003f06270 */
[----:B------:R-:W-:Y:S05]  /*0160*/  @P0 BRA `(.L_x_4) ;  /* 0x0000000000f40947 */ /* 0x000fea0003800000 */
[----:B------:R-:W-:Y:S01]  /*0170*/  IADD3 R5, PT, PT, -R11, RZ, RZ ;  /* 0x000000ff0b057210 */ /* 0x000fe20007ffe1ff */
[----:B------:R-:W-:Y:S01]  /*0180*/  BSSY.RECONVERGENT B2, `(.L_x_5) ;  /* 0x0000024000027945 */ /* 0x000fe20003800200 */
[----:B------:R-:W-:Y:S02]  /*0190*/  PLOP3.LUT P0, PT, PT, PT, PT, 0x80, 0x8 ;  /* 0x000000000008781c */ /* 0x000fe40003f0f070 */
[----:B------:R-:W-:-:S13]  /*01a0*/  ISETP.GT.AND P1, PT, R5, 0xc, PT ;  /* 0x0000000c0500780c */ /* 0x000fda0003f24270 */
[----:B------:R-:W-:Y:S05]  /*01b0*/  @!P1 BRA `(.L_x_6) ;  /* 0x0000000000809947 */ /* 0x000fea0003800000 */
[----:B------:R-:W-:-:S13]  /*01c0*/  PLOP3.LUT P0, PT, PT, PT, PT, 0x8, 0x80 ;  /* 0x000000000080781c */ /* 0x000fda0003f0e170 */
.L_x_7:
[C---:B------:R-:W-:Y:S01]  /*01d0*/  IMAD R3, R0.reuse, R3, RZ ;  /* 0x0000000300037224 */ /* 0x040fe200078e02ff */
[----:B------:R-:W-:Y:S01]  /*01e0*/  IADD3 R11, PT, PT, R11, 0x10, RZ ;  /* 0x000000100b0b7810 */ /* 0x000fe20007ffe0ff */
[C---:B------:R-:W-:Y:S02]  /*01f0*/  VIADD R8, R0.reuse, 0x2 ;  /* 0x0000000200087836 */ /* 0x040fe40000000000 */
[----:B------:R-:W-:Y:S01]  /*0200*/  IMAD R5, R3, R0, R3 ;  /* 0x0000000003057224 */ /* 0x000fe200078e0203 */
[C---:B------:R-:W-:Y:S01]  /*0210*/  IADD3 R3, PT, PT, R0.reuse, 0x3, RZ ;  /* 0x0000000300037810 */ /* 0x040fe20007ffe0ff */
[C---:B------:R-:W-:Y:S01]  /*0220*/  VIADD R10, R0.reuse, 0x4 ;  /* 0x00000004000a7836 */ /* 0x040fe20000000000 */
[----:B------:R-:W-:Y:S01]  /*0230*/  ISETP.GE.AND P1, PT, R11, -0xc, PT ;  /* 0xfffffff40b00780c */ /* 0x000fe20003f26270 */
[----:B------:R-:W-:Y:S01]  /*0240*/  IMAD R8, R5, R8, RZ ;  /* 0x0000000805087224 */ /* 0x000fe200078e02ff */
[----:B------:R-:W-:-:S03]  /*0250*/  IADD3 R5, PT, PT, R0, 0x6, RZ ;  /* 0x0000000600057810 */ /* 0x000fc60007ffe0ff */
[----:B------:R-:W-:Y:S02]  /*0260*/  IMAD R3, R3, R8, RZ ;  /* 0x0000000803037224 */ /* 0x000fe400078e02ff */
[----:B------:R-:W-:Y:S02]  /*0270*/  VIADD R8, R0, 0x8 ;  /* 0x0000000800087836 */ /* 0x000fe40000000000 */
[----:B------:R-:W-:-:S04]  /*0280*/  IMAD R3, R3, R10, RZ ;  /* 0x0000000a03037224 */ /* 0x000fc800078e02ff */
[----:B------:R-:W-:Y:S01]  /*0290*/  IMAD R10, R10, R3, R3 ;  /* 0x000000030a0a7224 */ /* 0x000fe200078e0203 */
[----:B------:R-:W-:-:S03]  /*02a0*/  IADD3 R3, PT, PT, R0, 0x7, RZ ;  /* 0x0000000700037810 */ /* 0x000fc60007ffe0ff */
        /* <DEDUP_REMOVED lines=9> */
[----:B------:R-:W-:-:S04]  /*0340*/  IMAD R3, R3, R8, RZ ;  /* 0x0000000803037224 */ /* 0x000fc800078e02ff */
[----:B------:R-:W-:-:S04]  /*0350*/  IMAD R3, R3, R10, RZ ;  /* 0x0000000a03037224 */ /* 0x000fc800078e02ff */
[----:B------:R-:W-:Y:S02]  /*0360*/  IMAD R10, R10, R3, R3 ;  /* 0x000000030a0a7224 */ /* 0x000fe400078e0203 */
[C---:B------:R-:W-:Y:S01]  /*0370*/  VIADD R3, R0.reuse, 0xf ;  /* 0x0000000f00037836 */ /* 0x040fe20000000000 */
[----:B------:R-:W-:Y:S01]  /*0380*/  IADD3 R0, PT, PT, R0, 0x10, RZ ;  /* 0x0000001000007810 */ /* 0x000fe20007ffe0ff */
[----:B------:R-:W-:-:S04]  /*0390*/  IMAD R10, R10, R5, RZ ;  /* 0x000000050a0a7224 */ /* 0x000fc800078e02ff */
[----:B------:R-:W-:Y:S01]  /*03a0*/  IMAD R3, R3, R10, RZ ;  /* 0x0000000a03037224 */ /* 0x000fe200078e02ff */
[----:B------:R-:W-:Y:S06]  /*03b0*/  @!P1 BRA `(.L_x_7) ;  /* 0xfffffffc00849947 */ /* 0x000fec000383ffff */
.L_x_6:
[----:B------:R-:W-:Y:S05]  /*03c0*/  BSYNC.RECONVERGENT B2 ;  /* 0x0000000000027941 */ /* 0x000fea0003800200 */
.L_x_5:
[----:B------:R-:W-:Y:S01]  /*03d0*/  IADD3 R5, PT, PT, -R11, RZ, RZ ;  /* 0x000000ff0b057210 */ /* 0x000fe20007ffe1ff */
[----:B------:R-:W-:Y:S03]  /*03e0*/  BSSY.RECONVERGENT B2, `(.L_x_8) ;  /* 0x0000013000027945 */ /* 0x000fe60003800200 */
[----:B------:R-:W-:-:S13]  /*03f0*/  ISETP.GT.AND P1, PT, R5, 0x4, PT ;  /* 0x000000040500780c */ /* 0x000fda0003f24270 */
[----:B------:R-:W-:Y:S05]  /*0400*/  @!P1 BRA `(.L_x_9) ;  /* 0x0000000000409947 */ /* 0x000fea0003800000 */
[----:B------:R-:W-:Y:S01]  /*0410*/  IMAD R3, R3, R0, RZ ;  /* 0x0000000003037224 */ /* 0x000fe200078e02ff */
[C---:B------:R-:W-:Y:S01]  /*0420*/  IADD3 R10, PT, PT, R0.reuse, 0x4, RZ ;  /* 0x00000004000a7810 */ /* 0x040fe20007ffe0ff */
[C---:B------:R-:W-:Y:S01]  /*0430*/  VIADD R8, R0.reuse, 0x2 ;  /* 0x0000000200087836 */ /* 0x040fe20000000000 */
[----:B------:R-:W-:Y:S01]  /*0440*/  PLOP3.LUT P0, PT, PT, PT, PT, 0x8, 0x80 ;  /* 0x000000000080781c */ /* 0x000fe20003f0e170 */
[C---:B------:R-:W-:Y:S01]  /*0450*/  IMAD R5, R0.reuse, R3, R3 ;  /* 0x0000000300057224 */ /* 0x040fe200078e0203 */
[C---:B------:R-:W-:Y:S02]  /*0460*/  IADD3 R3, PT, PT, R0.reuse, 0x3, RZ ;  /* 0x0000000300037810 */ /* 0x040fe40007ffe0ff */
[----:B------:R-:W-:Y:S01]  /*0470*/  IADD3 R11, PT, PT, R11, 0x8, RZ ;  /* 0x000000080b0b7810 */ /* 0x000fe20007ffe0ff */
[----:B------:R-:W-:Y:S02]  /*0480*/  IMAD R8, R5, R8, RZ ;  /* 0x0000000805087224 */ /* 0x000fe400078e02ff */
[----:B------:R-:W-:-:S02]  /*0490*/  VIADD R5, R0, 0x6 ;  /* 0x0000000600057836 */ /* 0x000fc40000000000 */
[----:B------:R-:W-:-:S04]  /*04a0*/  IMAD R3, R3, R8, RZ ;  /* 0x0000000803037224 */ /* 0x000fc800078e02ff */
[----:B------:R-:W-:-:S04]  /*04b0*/  IMAD R3, R3, R10, RZ ;  /* 0x0000000a03037224 */ /* 0x000fc800078e02ff */
[----:B------:R-:W-:Y:S01]  /*04c0*/  IMAD R10, R10, R3, R3 ;  /* 0x000000030a0a7224 */ /* 0x000fe200078e0203 */
[C---:B------:R-:W-:Y:S01]  /*04d0*/  IADD3 R3, PT, PT, R0.reuse, 0x7, RZ ;  /* 0x0000000700037810 */ /* 0x040fe20007ffe0ff */
[----:B------:R-:W-:Y:S02]  /*04e0*/  VIADD R0, R0, 0x8 ;  /* 0x0000000800007836 */ /* 0x000fe40000000000 */
[----:B------:R-:W-:-:S04]  /*04f0*/  IMAD R10, R10, R5, RZ ;  /* 0x000000050a0a7224 */ /* 0x000fc800078e02ff */
[----:B------:R-:W-:-:S07]  /*0500*/  IMAD R3, R3, R10, RZ ;  /* 0x0000000a03037224 */ /* 0x000fce00078e02ff */
.L_x_9:
[----:B------:R-:W-:Y:S05]  /*0510*/  BSYNC.RECONVERGENT B2 ;  /* 0x0000000000027941 */ /* 0x000fea0003800200 */
.L_x_8:
[----:B------:R-:W-:-:S13]  /*0520*/  ISETP.NE.OR P0, PT, R11, RZ, P0 ;  /* 0x000000ff0b00720c */ /* 0x000fda0000705670 */
[----:B------:R-:W-:Y:S05]  /*0530*/  @!P0 BRA `(.L_x_3) ;  /* 0x0000000000288947 */ /* 0x000fea0003800000 */
.L_x_4:
[----:B------:R-:W-:Y:S01]  /*0540*/  IADD3 R11, PT, PT, R11, 0x4, RZ ;  /* 0x000000040b0b7810 */ /* 0x000fe20007ffe0ff */
[C---:B------:R-:W-:Y:S01]  /*0550*/  IMAD R3, R0.reuse, R3, RZ ;  /* 0x0000000300037224 */ /* 0x040fe200078e02ff */
[C---:B------:R-:W-:Y:S02]  /*0560*/  IADD3 R8, PT, PT, R0.reuse, 0x2, RZ ;  /* 0x0000000200087810 */ /* 0x040fe40007ffe0ff */
[----:B------:R-:W-:Y:S01]  /*0570*/  ISETP.NE.AND P0, PT, R11, RZ, PT ;  /* 0x000000ff0b00720c */ /* 0x000fe20003f05270 */
[----:B------:R-:W-:Y:S02]  /*0580*/  IMAD R5, R3, R0, R3 ;  /* 0x0000000003057224 */ /* 0x000fe400078e0203 */
[C---:B------:R-:W-:Y:S01]  /*0590*/  VIADD R3, R0.reuse, 0x3 ;  /* 0x0000000300037836 */ /* 0x040fe20000000000 */
[----:B------:R-:W-:Y:S01]  /*05a0*/  IADD3 R0, PT, PT, R0, 0x4, RZ ;  /* 0x0000000400007810 */ /* 0x000fe20007ffe0ff */
[----:B------:R-:W-:-:S04]  /*05b0*/  IMAD R8, R5, R8, RZ ;  /* 0x0000000805087224 */ /* 0x000fc800078e02ff */
[----:B------:R-:W-:-:S04]  /*05c0*/  IMAD R3, R3, R8, RZ ;  /* 0x0000000803037224 */ /* 0x000fc800078e02ff */
[----:B------:R-:W-:Y:S05]  /*05d0*/  @P0 BRA `(.L_x_4) ;  /* 0xfffffffc00d80947 */ /* 0x000fea000383ffff */
.L_x_3:
[----:B------:R-:W-:Y:S05]  /*05e0*/  BSYNC.RECONVERGENT B0 ;  /* 0x0000000000007941 */ /* 0x000fea0003800200 */
.L_x_2:
[----:B------:R-:W-:-:S13]  /*05f0*/  ISETP.NE.AND P0, PT, R4, RZ, PT ;  /* 0x000000ff0400720c */ /* 0x000fda0003f05270 */
[----:B------:R-:W-:Y:S05]  /*0600*/  @!P0 BRA `(.L_x_1) ;  /* 0x00000000001c8947 */ /* 0x000fea0003800000 */
[----:B------:R-:W-:-:S07]  /*0610*/  IADD3 R4, PT, PT, -R4, RZ, RZ ;  /* 0x000000ff04047210 */ /* 0x000fce0007ffe1ff */
.L_x_10:
[----:B------:R-:W-:Y:S01]  /*0620*/  VIADD R4, R4, 0x1 ;  /* 0x0000000104047836 */ /* 0x000fe20000000000 */
[C---:B------:R-:W-:Y:S02]  /*0630*/  IADD3 R0, PT, PT, R9.reuse, 0x2, RZ ;  /* 0x0000000209007810 */ /* 0x040fe40007ffe0ff */
[----:B------:R-:W-:Y:S02]  /*0640*/  IADD3 R9, PT, PT, R9, 0x1, RZ ;  /* 0x0000000109097810 */ /* 0x000fe40007ffe0ff */
[----:B------:R-:W-:Y:S01]  /*0650*/  ISETP.NE.AND P0, PT, R4, RZ, PT ;  /* 0x000000ff0400720c */ /* 0x000fe20003f05270 */
[----:B------:R-:W-:-:S12]  /*0660*/  IMAD R3, R0, R3, RZ ;  /* 0x0000000300037224 */ /* 0x000fd800078e02ff */
[----:B------:R-:W-:Y:S05]  /*0670*/  @P0 BRA `(.L_x_10) ;  /* 0xfffffffc00e80947 */ /* 0x000fea000383ffff */
.L_x_1:
[----:B------:R-:W-:Y:S05]  /*0680*/  BSYNC.RECONVERGENT B1 ;  /* 0x0000000000017941 */ /* 0x000fea0003800200 */
.L_x_0:
[----:B------:R-:W-:Y:S01]  /*0690*/  VIADD R2, R2, 0x1 ;  /* 0x0000000102027836 */ /* 0x000fe20000000000 */
[----:B------:R-:W-:Y:S01]  /*06a0*/  MOV R0, 0x0 ;  /* 0x0000000000007802 */ /* 0x000fe20000000f00 */
[----:B------:R-:W0:Y:S03]  /*06b0*/  LDCU.64 UR4, c[0x4][0x8] ;  /* 0x01000100ff0477ac */ /* 0x000e260008000a00 */
[----:B------:R1:W-:Y:S01]  /*06c0*/  STL.64 [R1], R2 ;  /* 0x0000000201007387 */ /* 0x0003e20000100a00 */
[----:B------:R1:W2:Y:S01]  /*06d0*/  LDC.64 R8, c[0x4][R0] ;  /* 0x0100000000087b82 */ /* 0x0002a20000000a00 */
[----:B0-----:R-:W-:Y:S02]  /*06e0*/  MOV R4, UR4 ;  /* 0x0000000400047c02 */ /* 0x001fe40008000f00 */
[----:B-1----:R-:W-:-:S07]  /*06f0*/  MOV R5, UR5 ;  /* 0x0000000500057c02 */ /* 0x002fce0008000f00 */
[----:B------:R-:W-:-:S07]  /*0700*/  LEPC R20, `(.L_x_11) ;  /* 0x000000001014794e */ /* 0x000fce0000000000 */
[----:B--2---:R-:W-:Y:S05]  /*0710*/  CALL.ABS.NOINC R8 ;  /* 0x0000000008007343 */ /* 0x004fea0003c00000 */
.L_x_11:
[----:B------:R-:W-:Y:S05]  /*0720*/  EXIT ;  /* 0x000000000000794d */ /* 0x000fea0003800000 */
.L_x_12:
[----:B------:R-:W-:-:S00]  /*0730*/  BRA `(.L_x_12) ;  /* 0xfffffffc00fc7947 */ /* 0x000fc0000383ffff */
[----:B------:R-:W-:-:S00]  /*0740*/  NOP ;  /* 0x0000000000007918 */ /* 0x000fc00000000000 */
        /* <DEDUP_REMOVED lines=11> */
.L_x_13:


//--------------------- .nv.global.init           --------------------------
	.section	.nv.global.init,"aw",@progbits
.nv.global.init:
	.type		$str,@object
	.size		$str,(.L_0 - $str)
$str:
        /*0000*/ 	.byte	0x25, 0x64, 0x21, 0x3d, 0x25, 0x64, 0x0a, 0x00
.L_0:


//--------------------- .nv.shared.reserved.0     --------------------------
	.section	.nv.shared.reserved.0,"aw",@nobits
	.weak		__nv_reservedSMEM_offset_0_alias
	.size		__nv_reservedSMEM_offset_0_alias, 0, 64
	.other		__nv_reservedSMEM_offset_0_alias,@"STO_CUDA_RESERVED_SHARED STV_DEFAULT"
__nv_reservedSMEM_offset_0_alias:
	.zero		0
	.zero		64


//--------------------- .nv.constant0._Z9factorialv --------------------------
	.section	.nv.constant0._Z9factorialv,"a",@progbits
	.sectionflags	@""
	.align	4
.nv.constant0._Z9factorialv:
	.zero		896


//--------------------- SYMBOLS --------------------------

	.type		.nv.reservedSmem.offset0,@object
	.size		.nv.reservedSmem.offset0,0x4
	.type		vprintf,@function
